//
// Generated by NVIDIA NVVM Compiler
//
// Compiler Build ID: CL-36424714
// Cuda compilation tools, release 13.0, V13.0.88
// Based on NVVM 20.0.0
//

.version 9.0
.target sm_100
.address_size 64

	// .globl	_Z18syncthreads_kernelv

.visible .entry _Z18syncthreads_kernelv()
{


	bar.sync 	0;
	ret;

}
	// .globl	_Z18threadfence_kernelv
.visible .entry _Z18threadfence_kernelv()
{


	membar.gl;
	ret;

}
	// .globl	_Z16groupsync_kernelPii
.visible .entry _Z16groupsync_kernelPii(
	.param .u64 .ptr .align 1 _Z16groupsync_kernelPii_param_0,
	.param .u32 _Z16groupsync_kernelPii_param_1
)
{
	.reg .pred 	%p<6>;
	.reg .b32 	%r<25>;
	.reg .b64 	%rd<11>;

	ld.param.u64 	%rd4, [_Z16groupsync_kernelPii_param_0];
	ld.param.u32 	%r3, [_Z16groupsync_kernelPii_param_1];
	// begin inline asm
	mov.u32 %r4, %envreg2;
	// end inline asm
	cvt.u64.u32 	%rd5, %r4;
	// begin inline asm
	mov.u32 %r5, %envreg1;
	// end inline asm
	cvt.u64.u32 	%rd6, %r5;
	shl.b64 	%rd7, %rd6, 32;
	or.b64  	%rd1, %rd7, %rd5;
	setp.ne.s64 	%p1, %rd1, 0;
	@%p1 bra 	$L__BB2_2;
	// begin inline asm
	trap;
	// end inline asm
$L__BB2_2:
	barrier.sync 	0;
	mov.u32 	%r1, %tid.x;
	mov.u32 	%r6, %tid.y;
	add.s32 	%r7, %r1, %r6;
	mov.u32 	%r8, %tid.z;
	or.b32  	%r9, %r7, %r8;
	setp.ne.s32 	%p2, %r9, 0;
	@%p2 bra 	$L__BB2_5;
	add.s64 	%rd8, %rd1, 4;
	mov.u32 	%r12, %nctaid.x;
	mov.u32 	%r13, %nctaid.y;
	mul.lo.s32 	%r14, %r12, %r13;
	mov.u32 	%r15, %nctaid.z;
	mul.lo.s32 	%r16, %r14, %r15;
	mov.u32 	%r17, %ctaid.x;
	mov.u32 	%r18, %ctaid.y;
	add.s32 	%r19, %r17, %r18;
	mov.u32 	%r20, %ctaid.z;
	neg.s32 	%r21, %r20;
	setp.eq.s32 	%p3, %r19, %r21;
	sub.s32 	%r22, -2147483647, %r16;
	selp.b32 	%r11, %r22, 1, %p3;
	// begin inline asm
	atom.add.release.gpu.u32 %r10,[%rd8],%r11;
	// end inline asm
$L__BB2_4:
	// begin inline asm
	ld.acquire.gpu.u32 %r23,[%rd8];
	// end inline asm
	xor.b32  	%r24, %r23, %r10;
	setp.gt.s32 	%p4, %r24, -1;
	@%p4 bra 	$L__BB2_4;
$L__BB2_5:
	barrier.sync 	0;
	setp.ne.s32 	%p5, %r1, 0;
	@%p5 bra 	$L__BB2_7;
	cvta.to.global.u64 	%rd10, %rd4;
	st.global.u32 	[%rd10], %r3;
$L__BB2_7:
	ret;

}
	// .globl	_Z15warpsync_kernelPi
.visible .entry _Z15warpsync_kernelPi(
	.param .u64 .ptr .align 1 _Z15warpsync_kernelPi_param_0
)
{
	.reg .pred 	%p<2>;
	.reg .b32 	%r<4>;
	.reg .b64 	%rd<3>;

	ld.param.u64 	%rd1, [_Z15warpsync_kernelPi_param_0];
	// begin inline asm
	activemask.b32 %r1;
	// end inline asm
	bar.warp.sync 	%r1;
	mov.u32 	%r2, %tid.x;
	setp.ne.s32 	%p1, %r2, 0;
	@%p1 bra 	$L__BB3_2;
	cvta.to.global.u64 	%rd2, %rd1;
	mov.b32 	%r3, 100;
	st.global.u32 	[%rd2], %r3;
$L__BB3_2:
	ret;

}


// ===== COMPILED SASS (sm_100) =====

	.target	sm_100

	.elftype	@"ET_EXEC"


//--------------------- .note.nv.tkinfo           --------------------------
	.section	.note.nv.tkinfo,"",@"SHT_NOTE"
	.sectionflags	@"SHF_NOTE_NV_TKINFO"
	.tkinfo
        /*0018*/ 	.word	0x00000002
        /*0030*/ 	.string	""
        /*0030*/ 	.string	"ptxas"
        /*0030*/ 	.string	"Cuda compilation tools, release 13.0, V13.0.88"
        /*0030*/ 	.string	"Build cuda_13.0.r13.0/compiler.36424714_0"
        /*0030*/ 	.string	"-arch sm_100 -m 64 "



//--------------------- .note.nv.cuinfo           --------------------------
	.section	.note.nv.cuinfo,"",@"SHT_NOTE"
	.sectionflags	@"SHF_NOTE_NV_CUINFO"
        /*0018*/ 	.short	0x0002
        /*001a*/ 	.short	0x0064
        /*001c*/ 	.short	0x0082
	.zero		2


//--------------------- .nv.info                  --------------------------
	.section	.nv.info,"",@"SHT_CUDA_INFO"
	.align	4


	//----- nvinfo : EIATTR_REGCOUNT
	.align		4
        /*0000*/ 	.byte	0x04, 0x2f
        /*0002*/ 	.short	(.L_1 - .L_0)
	.align		4
.L_0:
        /*0004*/ 	.word	index@(_Z18syncthreads_kernelv)
        /*0008*/ 	.word	0x00000004


	//----- nvinfo : EIATTR_FRAME_SIZE
	.align		4
.L_1:
        /*000c*/ 	.byte	0x04, 0x11
        /*000e*/ 	.short	(.L_3 - .L_2)
	.align		4
.L_2:
        /*0010*/ 	.word	index@(_Z18syncthreads_kernelv)
        /*0014*/ 	.word	0x00000000


	//----- nvinfo : EIATTR_REGCOUNT
	.align		4
.L_3:
        /*0018*/ 	.byte	0x04, 0x2f
        /*001a*/ 	.short	(.L_5 - .L_4)
	.align		4
.L_4:
        /*001c*/ 	.word	index@(_Z18threadfence_kernelv)
        /*0020*/ 	.word	0x00000004


	//----- nvinfo : EIATTR_FRAME_SIZE
	.align		4
.L_5:
        /*0024*/ 	.byte	0x04, 0x11
        /*0026*/ 	.short	(.L_7 - .L_6)
	.align		4
.L_6:
        /*0028*/ 	.word	index@(_Z18threadfence_kernelv)
        /*002c*/ 	.word	0x00000000


	//----- nvinfo : EIATTR_REGCOUNT
	.align		4
.L_7:
        /*0030*/ 	.byte	0x04, 0x2f
        /*0032*/ 	.short	(.L_9 - .L_8)
	.align		4
.L_8:
        /*0034*/ 	.word	index@(_Z16groupsync_kernelPii)
        /*0038*/ 	.word	0x0000000a


	//----- nvinfo : EIATTR_FRAME_SIZE
	.align		4
.L_9:
        /*003c*/ 	.byte	0x04, 0x11
        /*003e*/ 	.short	(.L_11 - .L_10)
	.align		4
.L_10:
        /*0040*/ 	.word	index@(_Z16groupsync_kernelPii)
        /*0044*/ 	.word	0x00000000


	//----- nvinfo : EIATTR_REGCOUNT
	.align		4
.L_11:
        /*0048*/ 	.byte	0x04, 0x2f
        /*004a*/ 	.short	(.L_13 - .L_12)
	.align		4
.L_12:
        /*004c*/ 	.word	index@(_Z15warpsync_kernelPi)
        /*0050*/ 	.word	0x00000008


	//----- nvinfo : EIATTR_FRAME_SIZE
	.align		4
.L_13:
        /*0054*/ 	.byte	0x04, 0x11
        /*0056*/ 	.short	(.L_15 - .L_14)
	.align		4
.L_14:
        /*0058*/ 	.word	index@(_Z15warpsync_kernelPi)
        /*005c*/ 	.word	0x00000000


	//----- nvinfo : EIATTR_MIN_STACK_SIZE
	.align		4
.L_15:
        /*0060*/ 	.byte	0x04, 0x12
        /*0062*/ 	.short	(.L_17 - .L_16)
	.align		4
.L_16:
        /*0064*/ 	.word	index@(_Z15warpsync_kernelPi)
        /*0068*/ 	.word	0x00000000


	//----- nvinfo : EIATTR_MIN_STACK_SIZE
	.align		4
.L_17:
        /*006c*/ 	.byte	0x04, 0x12
        /*006e*/ 	.short	(.L_19 - .L_18)
	.align		4
.L_18:
        /*0070*/ 	.word	index@(_Z16groupsync_kernelPii)
        /*0074*/ 	.word	0x00000000


	//----- nvinfo : EIATTR_MIN_STACK_SIZE
	.align		4
.L_19:
        /*0078*/ 	.byte	0x04, 0x12
        /*007a*/ 	.short	(.L_21 - .L_20)
	.align		4
.L_20:
        /*007c*/ 	.word	index@(_Z18threadfence_kernelv)
        /*0080*/ 	.word	0x00000000


	//----- nvinfo : EIATTR_MIN_STACK_SIZE
	.align		4
.L_21:
        /*0084*/ 	.byte	0x04, 0x12
        /*0086*/ 	.short	(.L_23 - .L_22)
	.align		4
.L_22:
        /*0088*/ 	.word	index@(_Z18syncthreads_kernelv)
        /*008c*/ 	.word	0x00000000
.L_23:


//--------------------- .nv.compat                --------------------------
	.section	.nv.compat,"",@"SHT_CUDA_COMPAT_INFO"
	.align	4
        /*0000*/ 	.byte	0x02, 0x09, 0x00, 0x00, 0x02, 0x02, 0x01, 0x00, 0x02, 0x05, 0x05, 0x00, 0x03, 0x07, 0x01, 0x01
        /*0010*/ 	.byte	0x02, 0x03, 0x00, 0x00, 0x02, 0x06, 0x01, 0x00, 0x04, 0x0b, 0x08, 0x00, 0x09, 0x00, 0x00, 0x00
        /*0020*/ 	.byte	0x00, 0x00, 0x00, 0x00


//--------------------- .nv.info._Z15warpsync_kernelPi --------------------------
	.section	.nv.info._Z15warpsync_kernelPi,"",@"SHT_CUDA_INFO"
	.sectionflags	@""
	.align	4


	//----- nvinfo : EIATTR_CUDA_API_VERSION
	.align		4
        /*0000*/ 	.byte	0x04, 0x37
        /*0002*/ 	.short	(.L_25 - .L_24)
.L_24:
        /*0004*/ 	.word	0x00000082


	//----- nvinfo : EIATTR_KPARAM_INFO
	.align		4
.L_25:
        /*0008*/ 	.byte	0x04, 0x17
        /*000a*/ 	.short	(.L_27 - .L_26)
.L_26:
        /*000c*/ 	.word	0x00000000
        /*0010*/ 	.short	0x0000
        /*0012*/ 	.short	0x0000
        /*0014*/ 	.byte	0x00, 0xf5, 0x21, 0x00


	//----- nvinfo : EIATTR_SPARSE_MMA_MASK
	.align		4
.L_27:
        /*0018*/ 	.byte	0x03, 0x50
        /*001a*/ 	.short	0x0000


	//----- nvinfo : EIATTR_MAXREG_COUNT
	.align		4
        /*001c*/ 	.byte	0x03, 0x1b
        /*001e*/ 	.short	0x00ff


	//----- nvinfo : EIATTR_MERCURY_ISA_VERSION
	.align		4
        /*0020*/ 	.byte	0x03, 0x5f
        /*0022*/ 	.short	0x0101


	//----- nvinfo : EIATTR_COOP_GROUP_MASK_REGIDS
	.align		4
        /*0024*/ 	.byte	0x04, 0x29
        /*0026*/ 	.short	(.L_29 - .L_28)


	//   ....[0]....
.L_28:
        /*0028*/ 	.word	0x05000000


	//----- nvinfo : EIATTR_COOP_GROUP_INSTR_OFFSETS
	.align		4
.L_29:
        /*002c*/ 	.byte	0x04, 0x28
        /*002e*/ 	.short	(.L_31 - .L_30)


	//   ....[0]....
.L_30:
        /*0030*/ 	.word	0x00000040


	//----- nvinfo : EIATTR_VRC_CTA_INIT_COUNT
	.align		4
.L_31:
        /*0034*/ 	.byte	0x02, 0x4a
	.zero		1
	.zero		1


	//----- nvinfo : EIATTR_EXIT_INSTR_OFFSETS
	.align		4
        /*0038*/ 	.byte	0x04, 0x1c
        /*003a*/ 	.short	(.L_33 - .L_32)


	//   ....[0]....
.L_32:
        /*003c*/ 	.word	0x00000050


	//   ....[1]....
        /*0040*/ 	.word	0x000000a0


	//----- nvinfo : EIATTR_CBANK_PARAM_SIZE
	.align		4
.L_33:
        /*0044*/ 	.byte	0x03, 0x19
        /*0046*/ 	.short	0x0008


	//----- nvinfo : EIATTR_PARAM_CBANK
	.align		4
        /*0048*/ 	.byte	0x04, 0x0a
        /*004a*/ 	.short	(.L_35 - .L_34)
	.align		4
.L_34:
        /*004c*/ 	.word	index@(.nv.constant0._Z15warpsync_kernelPi)
        /*0050*/ 	.short	0x0380
        /*0052*/ 	.short	0x0008


	//----- nvinfo : EIATTR_SW_WAR
	.align		4
.L_35:
        /*0054*/ 	.byte	0x04, 0x36
        /*0056*/ 	.short	(.L_37 - .L_36)
.L_36:
        /*0058*/ 	.word	0x00000008
.L_37:


//--------------------- .nv.info._Z16groupsync_kernelPii --------------------------
	.section	.nv.info._Z16groupsync_kernelPii,"",@"SHT_CUDA_INFO"
	.sectionflags	@""
	.align	4


	//----- nvinfo : EIATTR_CUDA_API_VERSION
	.align		4
        /*0000*/ 	.byte	0x04, 0x37
        /*0002*/ 	.short	(.L_39 - .L_38)
.L_38:
        /*0004*/ 	.word	0x00000082


	//----- nvinfo : EIATTR_KPARAM_INFO
	.align		4
.L_39:
        /*0008*/ 	.byte	0x04, 0x17
        /*000a*/ 	.short	(.L_41 - .L_40)
.L_40:
        /*000c*/ 	.word	0x00000000
        /*0010*/ 	.short	0x0001
        /*0012*/ 	.short	0x0008
        /*0014*/ 	.byte	0x00, 0xf0, 0x11, 0x00


	//----- nvinfo : EIATTR_KPARAM_INFO
	.align		4
.L_41:
        /*0018*/ 	.byte	0x04, 0x17
        /*001a*/ 	.short	(.L_43 - .L_42)
.L_42:
        /*001c*/ 	.word	0x00000000
        /*0020*/ 	.short	0x0000
        /*0022*/ 	.short	0x0000
        /*0024*/ 	.byte	0x00, 0xf5, 0x21, 0x00


	//----- nvinfo : EIATTR_SPARSE_MMA_MASK
	.align		4
.L_43:
        /*0028*/ 	.byte	0x03, 0x50
        /*002a*/ 	.short	0x0000


	//----- nvinfo : EIATTR_MAXREG_COUNT
	.align		4
        /*002c*/ 	.byte	0x03, 0x1b
        /*002e*/ 	.short	0x00ff


	//----- nvinfo : EIATTR_NUM_BARRIERS
	.align		4
        /*0030*/ 	.byte	0x02, 0x4c
        /*0032*/ 	.byte	0x01
	.zero		1


	//----- nvinfo : EIATTR_MERCURY_ISA_VERSION
	.align		4
        /*0034*/ 	.byte	0x03, 0x5f
        /*0036*/ 	.short	0x0101


	//----- nvinfo : EIATTR_INT_WARP_WIDE_INSTR_OFFSETS
	.align		4
        /*0038*/ 	.byte	0x04, 0x31
        /*003a*/ 	.short	(.L_45 - .L_44)


	//   ....[0]....
.L_44:
        /*003c*/ 	.word	0x00000210


	//   ....[1]....
        /*0040*/ 	.word	0x00000370


	//----- nvinfo : EIATTR_COOP_GROUP_MASK_REGIDS
	.align		4
.L_45:
        /*0044*/ 	.byte	0x04, 0x29
        /*0046*/ 	.short	(.L_47 - .L_46)


	//   ....[0]....
.L_46:
        /*0048*/ 	.word	0xffffffff


	//   ....[1]....
        /*004c*/ 	.word	0xffffffff


	//----- nvinfo : EIATTR_COOP_GROUP_INSTR_OFFSETS
	.align		4
.L_47:
        /*0050*/ 	.byte	0x04, 0x28
        /*0052*/ 	.short	(.L_49 - .L_48)


	//   ....[0]....
.L_48:
        /*0054*/ 	.word	0x00000150


	//   ....[1]....
        /*0058*/ 	.word	0x00000400


	//----- nvinfo : EIATTR_VRC_CTA_INIT_COUNT
	.align		4
.L_49:
        /*005c*/ 	.byte	0x02, 0x4a
	.zero		1
	.zero		1


	//----- nvinfo : EIATTR_EXIT_INSTR_OFFSETS
	.align		4
        /*0060*/ 	.byte	0x04, 0x1c
        /*0062*/ 	.short	(.L_51 - .L_50)


	//   ....[0]....
.L_50:
        /*0064*/ 	.word	0x00000410


	//   ....[1]....
        /*0068*/ 	.word	0x00000450


	//----- nvinfo : EIATTR_CRS_STACK_SIZE
	.align		4
.L_51:
        /*006c*/ 	.byte	0x04, 0x1e
        /*006e*/ 	.short	(.L_53 - .L_52)
.L_52:
        /*0070*/ 	.word	0x00000000


	//----- nvinfo : EIATTR_CBANK_PARAM_SIZE
	.align		4
.L_53:
        /*0074*/ 	.byte	0x03, 0x19
        /*0076*/ 	.short	0x000c


	//----- nvinfo : EIATTR_PARAM_CBANK
	.align		4
        /*0078*/ 	.byte	0x04, 0x0a
        /*007a*/ 	.short	(.L_55 - .L_54)
	.align		4
.L_54:
        /*007c*/ 	.word	index@(.nv.constant0._Z16groupsync_kernelPii)
        /*0080*/ 	.short	0x0380
        /*0082*/ 	.short	0x000c


	//----- nvinfo : EIATTR_SW_WAR
	.align		4
.L_55:
        /*0084*/ 	.byte	0x04, 0x36
        /*0086*/ 	.short	(.L_57 - .L_56)
.L_56:
        /*0088*/ 	.word	0x00000008
.L_57:


//--------------------- .nv.info._Z18threadfence_kernelv --------------------------
	.section	.nv.info._Z18threadfence_kernelv,"",@"SHT_CUDA_INFO"
	.sectionflags	@""
	.align	4


	//----- nvinfo : EIATTR_CUDA_API_VERSION
	.align		4
        /*0000*/ 	.byte	0x04, 0x37
        /*0002*/ 	.short	(.L_59 - .L_58)
.L_58:
        /*0004*/ 	.word	0x00000082


	//----- nvinfo : EIATTR_SPARSE_MMA_MASK
	.align		4
.L_59:
        /*0008*/ 	.byte	0x03, 0x50
        /*000a*/ 	.short	0x0000


	//----- nvinfo : EIATTR_MAXREG_COUNT
	.align		4
        /*000c*/ 	.byte	0x03, 0x1b
        /*000e*/ 	.short	0x00ff


	//----- nvinfo : EIATTR_MERCURY_ISA_VERSION
	.align		4
        /*0010*/ 	.byte	0x03, 0x5f
        /*0012*/ 	.short	0x0101


	//----- nvinfo : EIATTR_VRC_CTA_INIT_COUNT
	.align		4
        /*0014*/ 	.byte	0x02, 0x4a
	.zero		1
	.zero		1


	//----- nvinfo : EIATTR_EXIT_INSTR_OFFSETS
	.align		4
        /*0018*/ 	.byte	0x04, 0x1c
        /*001a*/ 	.short	(.L_61 - .L_60)


	//   ....[0]....
.L_60:
        /*001c*/ 	.word	0x00000050


	//----- nvinfo : EIATTR_SW_WAR
	.align		4
.L_61:
        /*0020*/ 	.byte	0x04, 0x36
        /*0022*/ 	.short	(.L_63 - .L_62)
.L_62:
        /*0024*/ 	.word	0x00000008
.L_63:


//--------------------- .nv.info._Z18syncthreads_kernelv --------------------------
	.section	.nv.info._Z18syncthreads_kernelv,"",@"SHT_CUDA_INFO"
	.sectionflags	@""
	.align	4


	//----- nvinfo : EIATTR_CUDA_API_VERSION
	.align		4
        /*0000*/ 	.byte	0x04, 0x37
        /*0002*/ 	.short	(.L_65 - .L_64)
.L_64:
        /*0004*/ 	.word	0x00000082


	//----- nvinfo : EIATTR_SPARSE_MMA_MASK
	.align		4
.L_65:
        /*0008*/ 	.byte	0x03, 0x50
        /*000a*/ 	.short	0x0000


	//----- nvinfo : EIATTR_MAXREG_COUNT
	.align		4
        /*000c*/ 	.byte	0x03, 0x1b
        /*000e*/ 	.short	0x00ff


	//----- nvinfo : EIATTR_NUM_BARRIERS
	.align		4
        /*0010*/ 	.byte	0x02, 0x4c
        /*0012*/ 	.byte	0x01
	.zero		1


	//----- nvinfo : EIATTR_MERCURY_ISA_VERSION
	.align		4
        /*0014*/ 	.byte	0x03, 0x5f
        /*0016*/ 	.short	0x0101


	//----- nvinfo : EIATTR_VRC_CTA_INIT_COUNT
	.align		4
        /*0018*/ 	.byte	0x02, 0x4a
	.zero		1
	.zero		1


	//----- nvinfo : EIATTR_EXIT_INSTR_OFFSETS
	.align		4
        /*001c*/ 	.byte	0x04, 0x1c
        /*001e*/ 	.short	(.L_67 - .L_66)


	//   ....[0]....
.L_66:
        /*0020*/ 	.word	0x00000020


	//----- nvinfo : EIATTR_SW_WAR
	.align		4
.L_67:
        /*0024*/ 	.byte	0x04, 0x36
        /*0026*/ 	.short	(.L_69 - .L_68)
.L_68:
        /*0028*/ 	.word	0x00000008
.L_69:


//--------------------- .nv.callgraph             --------------------------
	.section	.nv.callgraph,"",@"SHT_CUDA_CALLGRAPH"
	.align	4
	.sectionentsize	8
	.align		4
        /*0000*/ 	.word	0x00000000
	.align		4
        /*0004*/ 	.word	0xffffffff
	.align		4
        /*0008*/ 	.word	0x00000000
	.align		4
        /*000c*/ 	.word	0xfffffffe
	.align		4
        /*0010*/ 	.word	0x00000000
	.align		4
        /*0014*/ 	.word	0xfffffffd
	.align		4
        /*0018*/ 	.word	0x00000000
	.align		4
        /*001c*/ 	.word	0xfffffffc


//--------------------- .text._Z15warpsync_kernelPi --------------------------
	.section	.text._Z15warpsync_kernelPi,"ax",@progbits
	.align	128
        .global         _Z15warpsync_kernelPi
        .type           _Z15warpsync_kernelPi,@function
        .size           _Z15warpsync_kernelPi,(.L_x_7 - _Z15warpsync_kernelPi)
        .other          _Z15warpsync_kernelPi,@"STO_CUDA_ENTRY STV_DEFAULT"
_Z15warpsync_kernelPi:
.text._Z15warpsync_kernelPi:
[----:B------:R-:W-:Y:S01]  /*0000*/  LDC R1, c[0x0][0x37c] ;  /* 0x0000df00ff017b82 */ /* 0x000fe20000000800 */
[----:B------:R-:W0:Y:S02]  /*0010*/  S2R R0, SR_TID.X ;  /* 0x0000000000007919 */ /* 0x000e240000002100 */
[----:B0-----:R-:W-:Y:S02]  /*0020*/  ISETP.NE.AND P0, PT, R0, RZ, PT ;  /* 0x000000ff0000720c */ /* 0x001fe40003f05270 */
[----:B------:R-:W-:Y:S01]  /*0030*/  VOTE.ANY R0, PT, PT ;  /* 0x0000000000007806 */ /* 0x000fe200038e0100 */
[----:B------:R-:W-:-:S10]  /*0040*/  NOP ;  /* 0x0000000000007918 */ /* 0x000fd40000000000 */
[----:B------:R-:W-:Y:S05]  /*0050*/  @P0 EXIT ;  /* 0x000000000000094d */ /* 0x000fea0003800000 */
[----:B------:R-:W0:Y:S01]  /*0060*/  LDC.64 R2, c[0x0][0x380] ;  /* 0x0000e000ff027b82 */ /* 0x000e220000000a00 */
[----:B------:R-:W0:Y:S01]  /*0070*/  LDCU.64 UR4, c[0x0][0x358] ;  /* 0x00006b00ff0477ac */ /* 0x000e220008000a00 */
[----:B------:R-:W-:-:S05]  /*0080*/  IMAD.MOV.U32 R5, RZ, RZ, 0x64 ;  /* 0x00000064ff057424 */ /* 0x000fca00078e00ff */
[----:B0-----:R-:W-:Y:S01]  /*0090*/  STG.E desc[UR4][R2.64], R5 ;  /* 0x0000000502007986 */ /* 0x001fe2000c101904 */
[----:B------:R-:W-:Y:S05]  /*00a0*/  EXIT ;  /* 0x000000000000794d */ /* 0x000fea0003800000 */
.L_x_0:
[----:B------:R-:W-:-:S00]  /*00b0*/  BRA `(.L_x_0) ;  /* 0xfffffffc00fc7947 */ /* 0x000fc0000383ffff */
[----:B------:R-:W-:-:S00]  /*00c0*/  NOP ;  /* 0x0000000000007918 */ /* 0x000fc00000000000 */
        /* <DEDUP_REMOVED lines=11> */
.L_x_7:


//--------------------- .text._Z16groupsync_kernelPii --------------------------
	.section	.text._Z16groupsync_kernelPii,"ax",@progbits
	.align	128
        .global         _Z16groupsync_kernelPii
        .type           _Z16groupsync_kernelPii,@function
        .size           _Z16groupsync_kernelPii,(.L_x_8 - _Z16groupsync_kernelPii)
        .other          _Z16groupsync_kernelPii,@"STO_CUDA_ENTRY STV_DEFAULT"
_Z16groupsync_kernelPii:
.text._Z16groupsync_kernelPii:
[----:B------:R-:W-:Y:S01]  /*0000*/  LDC R1, c[0x0][0x37c] ;  /* 0x0000df00ff017b82 */ /* 0x000fe20000000800 */
[----:B------:R-:W-:-:S06]  /*0010*/  RPCMOV.32 Rpc.LO, R2 ;  /* 0x0000000200007352 */ /* 0x000fcc0000000000 */
[----:B------:R-:W-:-:S05]  /*0020*/  CS2R.32 R2, SR_CgaSize ;  /* 0x0000000000027805 */ /* 0x000fca0000008a00 */
[----:B------:R-:W-:-:S05]  /*0030*/  IMAD R2, R2, -0xa0, RZ ;  /* 0xffffff6002027824 */ /* 0x000fca00078e02ff */
[----:B------:R-:W-:Y:S02]  /*0040*/  R2UR UR11, R2 ;  /* 0x00000000020b72ca */ /* 0x000fe400000e0000 */
[----:B------:R-:W-:-:S12]  /*0050*/  RPCMOV.32 R2, Rpc.LO ;  /* 0x0000000000027353 */ /* 0x000fd80000000000 */
[----:B------:R-:W0:Y:S01]  /*0060*/  LDCU UR11, c[0x0][UR11+0x258] ;  /* 0x00004b000b0b77ac */ /* 0x000e220008000800 */
[----:B------:R-:W-:-:S06]  /*0070*/  RPCMOV.32 Rpc.LO, R2 ;  /* 0x0000000200007352 */ /* 0x000fcc0000000000 */
[----:B------:R-:W-:-:S05]  /*0080*/  CS2R.32 R2, SR_CgaSize ;  /* 0x0000000000027805 */ /* 0x000fca0000008a00 */
[----:B------:R-:W-:-:S05]  /*0090*/  IMAD R2, R2, -0xa0, RZ ;  /* 0xffffff6002027824 */ /* 0x000fca00078e02ff */
[----:B------:R-:W-:Y:S02]  /*00a0*/  R2UR UR12, R2 ;  /* 0x00000000020c72ca */ /* 0x000fe400000e0000 */
[----:B------:R-:W-:-:S12]  /*00b0*/  RPCMOV.32 R2, Rpc.LO ;  /* 0x0000000000027353 */ /* 0x000fd80000000000 */
[----:B------:R-:W1:Y:S01]  /*00c0*/  LDCU UR12, c[0x0][UR12+0x254] ;  /* 0x00004a800c0c77ac */ /* 0x000e620008000800 */
[----:B0-----:R-:W-:-:S04]  /*00d0*/  UISETP.NE.U32.AND UP0, UPT, UR11, URZ, UPT ;  /* 0x000000ff0b00728c */ /* 0x001fc8000bf05070 */
[----:B-1----:R-:W-:-:S09]  /*00e0*/  UISETP.NE.AND.EX UP0, UPT, UR12, URZ, UPT, UP0 ;  /* 0x000000ff0c00728c */ /* 0x002fd2000bf05300 */
[----:B------:R-:W-:Y:S05]  /*00f0*/  BRA.U UP0, `(.L_x_1) ;  /* 0x0000000100047547 */ /* 0x000fea000b800000 */
[----:B------:R-:W-:Y:S05]  /*0100*/  BPT.TRAP 0x1 ;  /* 0x000000040000795c */ /* 0x000fea0000300000 */
.L_x_1:
[----:B------:R-:W0:Y:S01]  /*0110*/  S2R R2, SR_TID.X ;  /* 0x0000000000027919 */ /* 0x000e220000002100 */
[----:B------:R-:W1:Y:S01]  /*0120*/  LDCU.64 UR14, c[0x0][0x358] ;  /* 0x00006b00ff0e77ac */ /* 0x000e620008000a00 */
[----:B------:R-:W2:Y:S01]  /*0130*/  S2R R3, SR_TID.Y ;  /* 0x0000000000037919 */ /* 0x000ea20000002200 */
[----:B------:R-:W3:Y:S01]  /*0140*/  S2R R5, SR_TID.Z ;  /* 0x0000000000057919 */ /* 0x000ee20000002300 */
[----:B------:R-:W-:Y:S01]  /*0150*/  BAR.SYNC.DEFER_BLOCKING 0x0 ;  /* 0x0000000000007b1d */ /* 0x000fe20000010000 */
[C---:B0-----:R-:W-:Y:S01]  /*0160*/  ISETP.NE.AND P0, PT, R2.reuse, RZ, PT ;  /* 0x000000ff0200720c */ /* 0x041fe20003f05270 */
[----:B--2---:R-:W-:-:S05]  /*0170*/  IMAD.IADD R0, R2, 0x1, R3 ;  /* 0x0000000102007824 */ /* 0x004fca00078e0203 */
[----:B---3--:R-:W-:-:S13]  /*0180*/  LOP3.LUT P1, RZ, R0, R5, RZ, 0xfc, !PT ;  /* 0x0000000500ff7212 */ /* 0x008fda000782fcff */
[----:B-1----:R-:W-:Y:S05]  /*0190*/  @P1 BRA `(.L_x_2) ;  /* 0x0000000000941947 */ /* 0x002fea0003800000 */
[----:B------:R-:W0:Y:S01]  /*01a0*/  LDCU UR4, c[0x0][0x370] ;  /* 0x00006e00ff0477ac */ /* 0x000e220008000800 */
[----:B------:R-:W-:Y:S01]  /*01b0*/  S2UR UR7, SR_CTAID.X ;  /* 0x00000000000779c3 */ /* 0x000fe20000002500 */
[----:B------:R-:W1:Y:S01]  /*01c0*/  S2R R3, SR_LANEID ;  /* 0x0000000000037919 */ /* 0x000e620000000000 */
[----:B------:R-:W-:Y:S01]  /*01d0*/  IMAD.U32 R2, RZ, RZ, UR11 ;  /* 0x0000000bff027e24 */ /* 0x000fe2000f8e00ff */
[----:B------:R-:W2:Y:S01]  /*01e0*/  LDCU UR5, c[0x0][0x374] ;  /* 0x00006e80ff0577ac */ /* 0x000ea20008000800 */
[----:B------:R-:W3:Y:S04]  /*01f0*/  LDCU UR6, c[0x0][0x378] ;  /* 0x00006f00ff0677ac */ /* 0x000ee80008000800 */
[----:B------:R-:W4:Y:S01]  /*0200*/  S2UR UR8, SR_CTAID.Y ;  /* 0x00000000000879c3 */ /* 0x000f220000002600 */
[----:B------:R-:W-:-:S02]  /*0210*/  VOTEU.ANY UR13, UPT, PT ;  /* 0x00000000000d7886 */ /* 0x000fc400038e0100 */
[----:B------:R-:W1:Y:S05]  /*0220*/  FLO.U32 R4, UR13 ;  /* 0x0000000d00047d00 */ /* 0x000e6a00080e0000 */
[----:B------:R-:W5:Y:S01]  /*0230*/  S2UR UR9, SR_CTAID.Z ;  /* 0x00000000000979c3 */ /* 0x000f620000002700 */
[----:B0-----:R-:W-:Y:S02]  /*0240*/  UIADD3 UR10, UPT, UPT, URZ, -UR4, URZ ;  /* 0x80000004ff0a7290 */ /* 0x001fe4000fffe0ff */
[----:B------:R-:W0:Y:S01]  /*0250*/  POPC R0, UR13 ;  /* 0x0000000d00007d09 */ /* 0x000e220008000000 */
[----:B----4-:R-:W-:Y:S01]  /*0260*/  UIADD3 UR4, UPT, UPT, UR7, UR8, URZ ;  /* 0x0000000807047290 */ /* 0x010fe2000fffe0ff */
[----:B-1----:R-:W-:Y:S01]  /*0270*/  ISETP.EQ.U32.AND P1, PT, R4, R3, PT ;  /* 0x000000030400720c */ /* 0x002fe20003f22070 */
[----:B------:R-:W-:-:S02]  /*0280*/  IMAD.U32 R3, RZ, RZ, UR12 ;  /* 0x0000000cff037e24 */ /* 0x000fc4000f8e00ff */
[----:B------:R-:W-:Y:S02]  /*0290*/  UMOV UR7, UR10 ;  /* 0x0000000a00077c82 */ /* 0x000fe40008000000 */
[----:B--2---:R-:W-:Y:S02]  /*02a0*/  UIMAD UR5, UR7, UR5, URZ ;  /* 0x00000005070572a4 */ /* 0x004fe4000f8e02ff */
[----:B-----5:R-:W-:-:S04]  /*02b0*/  UIADD3 UR9, UPT, UPT, -UR9, URZ, URZ ;  /* 0x000000ff09097290 */ /* 0x020fc8000fffe1ff */
[----:B------:R-:W-:Y:S02]  /*02c0*/  UISETP.NE.AND UP0, UPT, UR4, UR9, UPT ;  /* 0x000000090400728c */ /* 0x000fe4000bf05270 */
[----:B---3--:R-:W-:-:S04]  /*02d0*/  UIMAD UR4, UR6, UR5, -0x7fffffff ;  /* 0x80000001060474a4 */ /* 0x008fc8000f8e0205 */
[----:B------:R-:W-:-:S06]  /*02e0*/  USEL UR4, UR4, 0x1, !UP0 ;  /* 0x0000000104047887 */ /* 0x000fcc000c000000 */
[----:B0-----:R-:W-:Y:S01]  /*02f0*/  IMAD R5, R0, UR4, RZ ;  /* 0x0000000400057c24 */ /* 0x001fe2000f8e02ff */
[----:B------:R-:W-:Y:S06]  /*0300*/  @P1 MEMBAR.ALL.GPU ;  /* 0x0000000000001992 */ /* 0x000fec000000a000 */
[----:B------:R-:W-:-:S00]  /*0310*/  @P1 ERRBAR ;  /* 0x00000000000019ab */ /* 0x000fc00000000000 */
[----:B------:R-:W-:Y:S06]  /*0320*/  @P1 CGAERRBAR ;  /* 0x00000000000015ab */ /* 0x000fec0000000000 */
[----:B------:R-:W2:Y:S01]  /*0330*/  @P1 ATOM.E.ADD.STRONG.GPU PT, R5, desc[UR14][R2.64+0x4], R5 ;  /* 0x800004050205198a */ /* 0x000ea200081ef10e */
[----:B------:R-:W0:Y:S02]  /*0340*/  S2R R6, SR_LTMASK ;  /* 0x0000000000067919 */ /* 0x000e240000003900 */
[----:B0-----:R-:W-:-:S04]  /*0350*/  LOP3.LUT R6, R6, UR13, RZ, 0xc0, !PT ;  /* 0x0000000d06067c12 */ /* 0x001fc8000f8ec0ff */
[----:B------:R-:W0:Y:S01]  /*0360*/  POPC R7, R6 ;  /* 0x0000000600077309 */ /* 0x000e220000000000 */
[----:B--2---:R-:W0:Y:S02]  /*0370*/  SHFL.IDX PT, R0, R5, R4, 0x1f ;  /* 0x00001f0405007589 */ /* 0x004e2400000e0000 */
[----:B0-----:R-:W-:-:S07]  /*0380*/  IMAD R0, R7, UR4, R0 ;  /* 0x0000000407007c24 */ /* 0x001fce000f8e0200 */
.L_x_3:
[----:B------:R-:W2:Y:S04]  /*0390*/  LD.E.STRONG.GPU R5, desc[UR14][R2.64+0x4] ;  /* 0x0000040e02057980 */ /* 0x000ea8000c10f900 */
[----:B--2---:R-:W-:Y:S01]  /*03a0*/  CCTL.IVALL ;  /* 0x00000000ff00798f */ /* 0x004fe20002000000 */
[----:B------:R-:W-:Y:S05]  /*03b0*/  YIELD ;  /* 0x0000000000007946 */ /* 0x000fea0003800000 */
[----:B------:R-:W-:-:S04]  /*03c0*/  LOP3.LUT R5, R5, R0, RZ, 0x3c, !PT ;  /* 0x0000000005057212 */ /* 0x000fc800078e3cff */
[----:B------:R-:W-:-:S13]  /*03d0*/  ISETP.GT.AND P1, PT, R5, -0x1, PT ;  /* 0xffffffff0500780c */ /* 0x000fda0003f24270 */
[----:B------:R-:W-:Y:S05]  /*03e0*/  @P1 BRA `(.L_x_3) ;  /* 0xfffffffc00e81947 */ /* 0x000fea000383ffff */
.L_x_2:
[----:B------:R-:W-:Y:S05]  /*03f0*/  WARPSYNC.ALL ;  /* 0x0000000000007948 */ /* 0x000fea0003800000 */
[----:B------:R-:W-:Y:S06]  /*0400*/  BAR.SYNC.DEFER_BLOCKING 0x0 ;  /* 0x0000000000007b1d */ /* 0x000fec0000010000 */
[----:B------:R-:W-:Y:S05]  /*0410*/  @P0 EXIT ;  /* 0x000000000000094d */ /* 0x000fea0003800000 */
[----:B------:R-:W0:Y:S08]  /*0420*/  LDC R5, c[0x0][0x388] ;  /* 0x0000e200ff057b82 */ /* 0x000e300000000800 */
[----:B------:R-:W0:Y:S02]  /*0430*/  LDC.64 R2, c[0x0][0x380] ;  /* 0x0000e000ff027b82 */ /* 0x000e240000000a00 */
[----:B0-----:R-:W-:Y:S01]  /*0440*/  STG.E desc[UR14][R2.64], R5 ;  /* 0x0000000502007986 */ /* 0x001fe2000c10190e */
[----:B------:R-:W-:Y:S05]  /*0450*/  EXIT ;  /* 0x000000000000794d */ /* 0x000fea0003800000 */
.L_x_4:
        /* <DEDUP_REMOVED lines=10> */
.L_x_8:


//--------------------- .text._Z18threadfence_kernelv --------------------------
	.section	.text._Z18threadfence_kernelv,"ax",@progbits
	.align	128
        .global         _Z18threadfence_kernelv
        .type           _Z18threadfence_kernelv,@function
        .size           _Z18threadfence_kernelv,(.L_x_9 - _Z18threadfence_kernelv)
        .other          _Z18threadfence_kernelv,@"STO_CUDA_ENTRY STV_DEFAULT"
_Z18threadfence_kernelv:
.text._Z18threadfence_kernelv:
[----:B------:R-:W-:Y:S01]  /*0000*/  LDC R1, c[0x0][0x37c] ;  /* 0x0000df00ff017b82 */ /* 0x000fe20000000800 */
[----:B------:R-:W-:Y:S06]  /*0010*/  MEMBAR.SC.GPU ;  /* 0x0000000000007992 */ /* 0x000fec0000002000 */
[----:B------:R-:W-:-:S00]  /*0020*/  ERRBAR ;  /* 0x00000000000079ab */ /* 0x000fc00000000000 */
[----:B------:R-:W-:Y:S06]  /*0030*/  CGAERRBAR ;  /* 0x00000000000075ab */ /* 0x000fec0000000000 */
[----:B------:R-:W-:Y:S01]  /*0040*/  CCTL.IVALL ;  /* 0x00000000ff00798f */ /* 0x000fe20002000000 */
[----:B------:R-:W-:Y:S05]  /*0050*/  EXIT ;  /* 0x000000000000794d */ /* 0x000fea0003800000 */
.L_x_5:
        /* <DEDUP_REMOVED lines=10> */
.L_x_9:


//--------------------- .text._Z18syncthreads_kernelv --------------------------
	.section	.text._Z18syncthreads_kernelv,"ax",@progbits
	.align	128
        .global         _Z18syncthreads_kernelv
        .type           _Z18syncthreads_kernelv,@function
        .size           _Z18syncthreads_kernelv,(.L_x_10 - _Z18syncthreads_kernelv)
        .other          _Z18syncthreads_kernelv,@"STO_CUDA_ENTRY STV_DEFAULT"
_Z18syncthreads_kernelv:
.text._Z18syncthreads_kernelv:
[----:B------:R-:W-:Y:S08]  /*0000*/  LDC R1, c[0x0][0x37c] ;  /* 0x0000df00ff017b82 */ /* 0x000ff00000000800 */
[----:B------:R-:W-:Y:S06]  /*0010*/  BAR.SYNC.DEFER_BLOCKING 0x0 ;  /* 0x0000000000007b1d */ /* 0x000fec0000010000 */
[----:B------:R-:W-:Y:S05]  /*0020*/  EXIT ;  /* 0x000000000000794d */ /* 0x000fea0003800000 */
.L_x_6:
        /* <DEDUP_REMOVED lines=13> */
.L_x_10:


//--------------------- .nv.shared.reserved.0     --------------------------
	.section	.nv.shared.reserved.0,"aw",@nobits
	.weak		__nv_reservedSMEM_offset_0_alias
	.size		__nv_reservedSMEM_offset_0_alias, 0, 64
	.other		__nv_reservedSMEM_offset_0_alias,@"STO_CUDA_RESERVED_SHARED STV_DEFAULT"
__nv_reservedSMEM_offset_0_alias:
	.zero		0
	.zero		64


//--------------------- .nv.constant0._Z15warpsync_kernelPi --------------------------
	.section	.nv.constant0._Z15warpsync_kernelPi,"a",@progbits
	.sectionflags	@""
	.align	4
.nv.constant0._Z15warpsync_kernelPi:
	.zero		904


//--------------------- .nv.constant0._Z16groupsync_kernelPii --------------------------
	.section	.nv.constant0._Z16groupsync_kernelPii,"a",@progbits
	.sectionflags	@""
	.align	4
.nv.constant0._Z16groupsync_kernelPii:
	.zero		908


//--------------------- .nv.constant0._Z18threadfence_kernelv --------------------------
	.section	.nv.constant0._Z18threadfence_kernelv,"a",@progbits
	.sectionflags	@""
	.align	4
.nv.constant0._Z18threadfence_kernelv:
	.zero		896


//--------------------- .nv.constant0._Z18syncthreads_kernelv --------------------------
	.section	.nv.constant0._Z18syncthreads_kernelv,"a",@progbits
	.sectionflags	@""
	.align	4
.nv.constant0._Z18syncthreads_kernelv:
	.zero		896


//--------------------- SYMBOLS --------------------------

	.type		.nv.reservedSmem.offset0,@object
	.size		.nv.reservedSmem.offset0,0x4
